	.headerflags	@"EF_CUDA_TEXMODE_UNIFIED EF_CUDA_64BIT_ADDRESS EF_CUDA_ACCELERATORS EF_CUDA_SM90 EF_CUDA_VIRTUAL_SM(EF_CUDA_SM90)"
	.elftype	@"ET_EXEC"


//--------------------- .nv.info                  --------------------------
	.section	.nv.info,"",@"SHT_CUDA_INFO"
	.align	4


	//----- nvinfo : EIATTR_REGCOUNT
	.align		4
        /*0000*/ 	.byte	0x04, 0x2f
        /*0002*/ 	.short	(.L_2 - .L_1)
	.align		4
.L_1:
        /*0004*/ 	.word	index@(triton_red_fused_convolution_native_layer_norm_32)
        /*0008*/ 	.word	0x00000020


	//----- nvinfo : EIATTR_MIN_STACK_SIZE
	.align		4
.L_2:
        /*000c*/ 	.byte	0x04, 0x12
        /*000e*/ 	.short	(.L_4 - .L_3)
	.align		4
.L_3:
        /*0010*/ 	.word	index@(triton_red_fused_convolution_native_layer_norm_32)
        /*0014*/ 	.word	0x00000000


	//----- nvinfo : EIATTR_FRAME_SIZE
	.align		4
.L_4:
        /*0018*/ 	.byte	0x04, 0x11
        /*001a*/ 	.short	(.L_6 - .L_5)
	.align		4
.L_5:
        /*001c*/ 	.word	index@(triton_red_fused_convolution_native_layer_norm_32)
        /*0020*/ 	.word	0x00000000


	//----- nvinfo : EIATTR_MIN_STACK_SIZE
	.align		4
.L_6:
        /*0024*/ 	.byte	0x04, 0x12
        /*0026*/ 	.short	(.L_8 - .L_7)
	.align		4
.L_7:
        /*0028*/ 	.word	index@(triton_red_fused_convolution_native_layer_norm_32)
        /*002c*/ 	.word	0x00000000
.L_8:


//--------------------- .nv.info.triton_red_fused_convolution_native_layer_norm_32 --------------------------
	.section	.nv.info.triton_red_fused_convolution_native_layer_norm_32,"",@"SHT_CUDA_INFO"
	.sectionflags	@""
	.align	4


	//----- nvinfo : EIATTR_CUDA_API_VERSION
	.align		4
        /*0000*/ 	.byte	0x04, 0x37
        /*0002*/ 	.short	(.L_10 - .L_9)
.L_9:
        /*0004*/ 	.word	0x0000007c


	//----- nvinfo : EIATTR_KPARAM_INFO
	.align		4
.L_10:
        /*0008*/ 	.byte	0x04, 0x17
        /*000a*/ 	.short	(.L_12 - .L_11)
.L_11:
        /*000c*/ 	.word	0x00000000
        /*0010*/ 	.short	0x0008
        /*0012*/ 	.short	0x003c
        /*0014*/ 	.byte	0x00, 0xf0, 0x11, 0x00


	//----- nvinfo : EIATTR_KPARAM_INFO
	.align		4
.L_12:
        /*0018*/ 	.byte	0x04, 0x17
        /*001a*/ 	.short	(.L_14 - .L_13)
.L_13:
        /*001c*/ 	.word	0x00000000
        /*0020*/ 	.short	0x0007
        /*0022*/ 	.short	0x0038
        /*0024*/ 	.byte	0x00, 0xf0, 0x11, 0x00


	//----- nvinfo : EIATTR_KPARAM_INFO
	.align		4
.L_14:
        /*0028*/ 	.byte	0x04, 0x17
        /*002a*/ 	.short	(.L_16 - .L_15)
.L_15:
        /*002c*/ 	.word	0x00000000
        /*0030*/ 	.short	0x0006
        /*0032*/ 	.short	0x0030
        /*0034*/ 	.byte	0x00, 0xf4, 0x21, 0x00


	//----- nvinfo : EIATTR_KPARAM_INFO
	.align		4
.L_16:
        /*0038*/ 	.byte	0x04, 0x17
        /*003a*/ 	.short	(.L_18 - .L_17)
.L_17:
        /*003c*/ 	.word	0x00000000
        /*0040*/ 	.short	0x0005
        /*0042*/ 	.short	0x0028
        /*0044*/ 	.byte	0x00, 0xf4, 0x21, 0x00


	//----- nvinfo : EIATTR_KPARAM_INFO
	.align		4
.L_18:
        /*0048*/ 	.byte	0x04, 0x17
        /*004a*/ 	.short	(.L_20 - .L_19)
.L_19:
        /*004c*/ 	.word	0x00000000
        /*0050*/ 	.short	0x0004
        /*0052*/ 	.short	0x0020
        /*0054*/ 	.byte	0x00, 0xf4, 0x21, 0x00


	//----- nvinfo : EIATTR_KPARAM_INFO
	.align		4
.L_20:
        /*0058*/ 	.byte	0x04, 0x17
        /*005a*/ 	.short	(.L_22 - .L_21)
.L_21:
        /*005c*/ 	.word	0x00000000
        /*0060*/ 	.short	0x0003
        /*0062*/ 	.short	0x0018
        /*0064*/ 	.byte	0x00, 0xf4, 0x21, 0x00


	//----- nvinfo : EIATTR_KPARAM_INFO
	.align		4
.L_22:
        /*0068*/ 	.byte	0x04, 0x17
        /*006a*/ 	.short	(.L_24 - .L_23)
.L_23:
        /*006c*/ 	.word	0x00000000
        /*0070*/ 	.short	0x0002
        /*0072*/ 	.short	0x0010
        /*0074*/ 	.byte	0x00, 0xf4, 0x21, 0x00


	//----- nvinfo : EIATTR_KPARAM_INFO
	.align		4
.L_24:
        /*0078*/ 	.byte	0x04, 0x17
        /*007a*/ 	.short	(.L_26 - .L_25)
.L_25:
        /*007c*/ 	.word	0x00000000
        /*0080*/ 	.short	0x0001
        /*0082*/ 	.short	0x0008
        /*0084*/ 	.byte	0x00, 0xf4, 0x21, 0x00


	//----- nvinfo : EIATTR_KPARAM_INFO
	.align		4
.L_26:
        /*0088*/ 	.byte	0x04, 0x17
        /*008a*/ 	.short	(.L_28 - .L_27)
.L_27:
        /*008c*/ 	.word	0x00000000
        /*0090*/ 	.short	0x0000
        /*0092*/ 	.short	0x0000
        /*0094*/ 	.byte	0x00, 0xf4, 0x21, 0x00


	//----- nvinfo : EIATTR_SPARSE_MMA_MASK
	.align		4
.L_28:
        /*0098*/ 	.byte	0x03, 0x50
        /*009a*/ 	.short	0x0000


	//----- nvinfo : EIATTR_MAXREG_COUNT
	.align		4
        /*009c*/ 	.byte	0x03, 0x1b
        /*009e*/ 	.short	0x00ff


	//----- nvinfo : EIATTR_COOP_GROUP_MASK_REGIDS
	.align		4
        /*00a0*/ 	.byte	0x04, 0x29
        /*00a2*/ 	.short	(.L_30 - .L_29)


	//   ....[0]....
.L_29:
        /*00a4*/ 	.word	0xffffffff


	//   ....[1]....
        /*00a8*/ 	.word	0xffffffff


	//   ....[2]....
        /*00ac*/ 	.word	0xffffffff


	//   ....[3]....
        /*00b0*/ 	.word	0xffffffff


	//   ....[4]....
        /*00b4*/ 	.word	0xffffffff


	//   ....[5]....
        /*00b8*/ 	.word	0xffffffff


	//   ....[6]....
        /*00bc*/ 	.word	0xffffffff


	//   ....[7]....
        /*00c0*/ 	.word	0xffffffff


	//   ....[8]....
        /*00c4*/ 	.word	0xffffffff


	//   ....[9]....
        /*00c8*/ 	.word	0xffffffff


	//   ....[10]....
        /*00cc*/ 	.word	0xffffffff


	//   ....[11]....
        /*00d0*/ 	.word	0xffffffff


	//----- nvinfo : EIATTR_COOP_GROUP_INSTR_OFFSETS
	.align		4
.L_30:
        /*00d4*/ 	.byte	0x04, 0x28
        /*00d6*/ 	.short	(.L_32 - .L_31)


	//   ....[0]....
.L_31:
        /*00d8*/ 	.word	0x00002020


	//   ....[1]....
        /*00dc*/ 	.word	0x00002070


	//   ....[2]....
        /*00e0*/ 	.word	0x00002090


	//   ....[3]....
        /*00e4*/ 	.word	0x000020b0


	//   ....[4]....
        /*00e8*/ 	.word	0x00002170


	//   ....[5]....
        /*00ec*/ 	.word	0x000021f0


	//   ....[6]....
        /*00f0*/ 	.word	0x00002250


	//   ....[7]....
        /*00f4*/ 	.word	0x000022b0


	//   ....[8]....
        /*00f8*/ 	.word	0x00002330


	//   ....[9]....
        /*00fc*/ 	.word	0x000023b0


	//   ....[10]....
        /*0100*/ 	.word	0x00002480


	//   ....[11]....
        /*0104*/ 	.word	0x00002500


	//----- nvinfo : EIATTR_EXIT_INSTR_OFFSETS
	.align		4
.L_32:
        /*0108*/ 	.byte	0x04, 0x1c
        /*010a*/ 	.short	(.L_34 - .L_33)


	//   ....[0]....
.L_33:
        /*010c*/ 	.word	0x00004ea0


	//   ....[1]....
        /*0110*/ 	.word	0x00004ec0


	//----- nvinfo : EIATTR_REQNTID
	.align		4
.L_34:
        /*0114*/ 	.byte	0x04, 0x10
        /*0116*/ 	.short	(.L_36 - .L_35)
.L_35:
        /*0118*/ 	.word	0x00000100
        /*011c*/ 	.word	0x00000001
        /*0120*/ 	.word	0x00000001


	//----- nvinfo : EIATTR_CRS_STACK_SIZE
	.align		4
.L_36:
        /*0124*/ 	.byte	0x04, 0x1e
        /*0126*/ 	.short	(.L_38 - .L_37)
.L_37:
        /*0128*/ 	.word	0x00000000


	//----- nvinfo : EIATTR_CBANK_PARAM_SIZE
	.align		4
.L_38:
        /*012c*/ 	.byte	0x03, 0x19
        /*012e*/ 	.short	0x0040


	//----- nvinfo : EIATTR_PARAM_CBANK
	.align		4
        /*0130*/ 	.byte	0x04, 0x0a
        /*0132*/ 	.short	(.L_40 - .L_39)
	.align		4
.L_39:
        /*0134*/ 	.word	index@(.nv.constant0.triton_red_fused_convolution_native_layer_norm_32)
        /*0138*/ 	.short	0x0210
        /*013a*/ 	.short	0x0040


	//----- nvinfo : EIATTR_SW_WAR
	.align		4
.L_40:
        /*013c*/ 	.byte	0x04, 0x36
        /*013e*/ 	.short	(.L_42 - .L_41)
.L_41:
        /*0140*/ 	.word	0x00000008
.L_42:


//--------------------- .nv.callgraph             --------------------------
	.section	.nv.callgraph,"",@"SHT_CUDA_CALLGRAPH"
	.align	4
	.sectionentsize	8
	.align		4
        /*0000*/ 	.word	0x00000000
	.align		4
        /*0004*/ 	.word	0xffffffff
	.align		4
        /*0008*/ 	.word	0x00000000
	.align		4
        /*000c*/ 	.word	0xfffffffe
	.align		4
        /*0010*/ 	.word	0x00000000
	.align		4
        /*0014*/ 	.word	0xfffffffd
	.align		4
        /*0018*/ 	.word	0x00000000
	.align		4
        /*001c*/ 	.word	0xfffffffc


//--------------------- .nv.constant4             --------------------------
	.section	.nv.constant4,"a",@progbits
	.align	8
	.align		8
.nv.constant4:
        /*0000*/ 	.dword	_$_str


//--------------------- .text.triton_red_fused_convolution_native_layer_norm_32 --------------------------
	.section	.text.triton_red_fused_convolution_native_layer_norm_32,"ax",@progbits
	.sectionflags	@"SHF_BARRIERS=1"
	.align	128
        .global         triton_red_fused_convolution_native_layer_norm_32
        .type           triton_red_fused_convolution_native_layer_norm_32,@function
        .size           triton_red_fused_convolution_native_layer_norm_32,(.L_x_2 - triton_red_fused_convolution_native_layer_norm_32)
        .other          triton_red_fused_convolution_native_layer_norm_32,@"STO_CUDA_ENTRY STV_DEFAULT"
triton_red_fused_convolution_native_layer_norm_32:
.text.triton_red_fused_convolution_native_layer_norm_32:
[----:B------:R-:W0:Y:S02]  /*0000*/  LDC R1, c[0x0][0x28] ;  /* 0x00000a00ff017b82 */ /* 0x000e240000000800 */
[----:B------:R-:W1:Y:S01]  /*0010*/  S2R R0, SR_TID.X ;  /* 0x0000000000007919 */ /* 0x000e620000002100 */
[----:B------:R-:W2:Y:S01]  /*0020*/  LDC.64 R12, c[0x0][0x210] ;  /* 0x00008400ff0c7b82 */ /* 0x000ea20000000a00 */
[----:B------:R-:W-:Y:S01]  /*0030*/  ULDC.64 UR6, c[0x0][0x208] ;  /* 0x0000820000067ab9 */ /* 0x000fe20000000a00 */
[----:B------:R-:W3:Y:S01]  /*0040*/  S2R R2, SR_CTAID.X ;  /* 0x0000000000027919 */ /* 0x000ee20000002500 */
[----:B-1----:R-:W-:Y:S02]  /*0050*/  SHF.R.U32.HI R3, RZ, 0x4, R0 ;  /* 0x00000004ff037819 */ /* 0x002fe40000011600 */
[----:B---3--:R-:W-:Y:S02]  /*0060*/  SHF.L.U32 R5, R2, 0x4, RZ ;  /* 0x0000000402057819 */ /* 0x008fe400000006ff */
[----:B------:R-:W-:Y:S02]  /*0070*/  SGXT.U32 R3, R3, 0x4 ;  /* 0x000000040303781a */ /* 0x000fe40000000000 */
[----:B------:R-:W-:-:S02]  /*0080*/  SHF.R.U32.HI R7, RZ, 0x1b, R2 ;  /* 0x0000001bff077819 */ /* 0x000fc40000011602 */
[----:B------:R-:W-:Y:S02]  /*0090*/  LOP3.LUT R9, R5, R3, RZ, 0xfc, !PT ;  /* 0x0000000305097212 */ /* 0x000fe400078efcff */
[----:B------:R-:W-:Y:S02]  /*00a0*/  SGXT.U32 R7, R7, 0x1 ;  /* 0x000000010707781a */ /* 0x000fe40000000000 */
[----:B------:R-:W-:Y:S02]  /*00b0*/  ISETP.GE.AND P1, PT, R9, 0x10, PT ;  /* 0x000000100900780c */ /* 0x000fe40003f26270 */
[----:B------:R-:W-:-:S04]  /*00c0*/  LOP3.LUT R4, R5, 0xf, R0, 0xf8, !PT ;  /* 0x0000000f05047812 */ /* 0x000fc800078ef800 */
[----:B------:R-:W-:-:S04]  /*00d0*/  IADD3 R5, R4, R7, RZ ;  /* 0x0000000704057210 */ /* 0x000fc80007ffe0ff */
[----:B------:R-:W-:-:S03]  /*00e0*/  SHF.R.S32.HI R8, RZ, 0x1, R5 ;  /* 0x00000001ff087819 */ /* 0x000fc60000011405 */
[----:B------:R-:W-:Y:S02]  /*00f0*/  @P1 LEA R19, R2, R3, 0x4 ;  /* 0x0000000302131211 */ /* 0x000fe400078e20ff */
[----:B------:R-:W-:Y:S02]  /*0100*/  LEA.HI R6, R5, R8, RZ, 0x1 ;  /* 0x0000000805067211 */ /* 0x000fe400078f08ff */
[----:B------:R-:W-:Y:S01]  /*0110*/  @P1 MOV R15, RZ ;  /* 0x000000ff000f1202 */ /* 0x000fe20000000f00 */
[----:B------:R-:W-:Y:S01]  /*0120*/  @P1 IMAD R19, R19, 0x300, RZ ;  /* 0x0000030013131824 */ /* 0x000fe200078e02ff */
[----:B------:R-:W-:Y:S02]  /*0130*/  LOP3.LUT R7, R6, 0xfffffffe, RZ, 0xc0, !PT ;  /* 0xfffffffe06077812 */ /* 0x000fe400078ec0ff */
[----:B------:R-:W-:Y:S02]  /*0140*/  LOP3.LUT R6, R0, 0xf, RZ, 0xc0, !PT ;  /* 0x0000000f00067812 */ /* 0x000fe400078ec0ff */
[----:B------:R-:W-:-:S02]  /*0150*/  IADD3 R7, R8, -R7, RZ ;  /* 0x8000000708077210 */ /* 0x000fc40007ffe0ff */
[----:B------:R-:W-:Y:S02]  /*0160*/  @P1 SHF.L.U32 R10, R6, 0x2, RZ ;  /* 0x00000002060a1819 */ /* 0x000fe400000006ff */
[----:B------:R-:W-:Y:S02]  /*0170*/  @P1 MOV R18, RZ ;  /* 0x000000ff00121202 */ /* 0x000fe40000000f00 */
[----:B------:R-:W-:Y:S02]  /*0180*/  @P1 MOV R17, RZ ;  /* 0x000000ff00111202 */ /* 0x000fe40000000f00 */
[----:B------:R-:W-:Y:S02]  /*0190*/  @P1 MOV R11, RZ ;  /* 0x000000ff000b1202 */ /* 0x000fe40000000f00 */
[----:B------:R-:W-:Y:S01]  /*01a0*/  @P1 LOP3.LUT R8, R19, 0xf, R0, 0xf8, !PT ;  /* 0x0000000f13081812 */ /* 0x000fe200078ef800 */
[----:B--2---:R-:W-:Y:S06]  /*01b0*/  @P1 BRA `(.L_x_0) ;  /* 0x0000001c00941947 */ /* 0x004fec0003800000 */
[----:B------:R-:W-:Y:S01]  /*01c0*/  SHF.L.U32 R10, R6, 0x2, RZ ;  /* 0x00000002060a7819 */ /* 0x000fe200000006ff */
[----:B------:R-:W-:Y:S01]  /*01d0*/  ULDC.64 UR4, c[0x0][0x218] ;  /* 0x0000860000047ab9 */ /* 0x000fe20000000a00 */
[----:B------:R-:W-:Y:S02]  /*01e0*/  IMAD R21, R9, 0x300, R6 ;  /* 0x0000030009157824 */ /* 0x000fe400078e0206 */
[----:B------:R-:W-:Y:S02]  /*01f0*/  IADD3 R14, P0, R10, UR4, RZ ;  /* 0x000000040a0e7c10 */ /* 0x000fe4000ff1e0ff */
[----:B------:R-:W-:Y:S02]  /*0200*/  IMAD.WIDE R20, R21, 0x4, R12 ;  /* 0x0000000415147825 */ /* 0x000fe400078e020c */
[----:B------:R-:W-:-:S03]  /*0210*/  IADD3.X R15, RZ, UR5, RZ, P0, !PT ;  /* 0x00000005ff0f7c10 */ /* 0x000fc600087fe4ff */
[----:B------:R-:W2:Y:S04]  /*0220*/  LDG.E.EF R23, desc[UR6][R20.64] ;  /* 0x0000000614177981 */ /* 0x000ea8000c0e1900 */
[----:B------:R-:W2:Y:S01]  /*0230*/  LDG.E.EL R16, desc[UR6][R14.64] ;  /* 0x000000060e107981 */ /* 0x000ea2000c2e1900 */
[----:B------:R-:W-:-:S05]  /*0240*/  LEA R8, R2, R3, 0x4 ;  /* 0x0000000302087211 */ /* 0x000fca00078e20ff */
[----:B------:R-:W-:-:S05]  /*0250*/  IMAD R9, R8, 0x300, RZ ;  /* 0x0000030008097824 */ /* 0x000fca00078e02ff */
[----:B------:R-:W-:-:S04]  /*0260*/  LOP3.LUT R8, R9, 0xf, R0, 0xf8, !PT ;  /* 0x0000000f09087812 */ /* 0x000fc800078ef800 */
[----:B------:R-:W-:Y:S01]  /*0270*/  LOP3.LUT R9, R8, 0x10, RZ, 0xfc, !PT ;  /* 0x0000001008097812 */ /* 0x000fe200078efcff */
[----:B--2---:R-:W-:-:S04]  /*0280*/  FADD R23, R23, R16 ;  /* 0x0000001017177221 */ /* 0x004fc80000000000 */
[----:B------:R-:W-:Y:S01]  /*0290*/  IMAD.WIDE R16, R9, 0x4, R12 ;  /* 0x0000000409107825 */ /* 0x000fe200078e020c */
[----:B------:R1:W-:Y:S04]  /*02a0*/  STG.E desc[UR6][R20.64], R23 ;  /* 0x0000001714007986 */ /* 0x0003e8000c101906 */
[----:B------:R-:W2:Y:S04]  /*02b0*/  LDG.E.EF R22, desc[UR6][R16.64] ;  /* 0x0000000610167981 */ /* 0x000ea8000c0e1900 */
[----:B------:R-:W2:Y:S01]  /*02c0*/  LDG.E.EL R11, desc[UR6][R14.64+0x40] ;  /* 0x000040060e0b7981 */ /* 0x000ea2000c2e1900 */
[----:B------:R-:W-:-:S05]  /*02d0*/  IADD3 R19, R9, 0x10, RZ ;  /* 0x0000001009137810 */ /* 0x000fca0007ffe0ff */
[----:B------:R-:W-:-:S04]  /*02e0*/  IMAD.WIDE R18, R19, 0x4, R12 ;  /* 0x0000000413127825 */ /* 0x000fc800078e020c */
[----:B--2---:R-:W-:-:S05]  /*02f0*/  FADD R22, R22, R11 ;  /* 0x0000000b16167221 */ /* 0x004fca0000000000 */
[----:B------:R2:W-:Y:S04]  /*0300*/  STG.E desc[UR6][R16.64], R22 ;  /* 0x0000001610007986 */ /* 0x0005e8000c101906 */
[----:B------:R-:W3:Y:S04]  /*0310*/  LDG.E.EF R11, desc[UR6][R18.64] ;  /* 0x00000006120b7981 */ /* 0x000ee8000c0e1900 */
[----:B------:R-:W3:Y:S01]  /*0320*/  LDG.E.EL R24, desc[UR6][R14.64+0x80] ;  /* 0x000080060e187981 */ /* 0x000ee2000c2e1900 */
[----:B------:R-:W-:-:S05]  /*0330*/  IADD3 R25, R9, 0x20, RZ ;  /* 0x0000002009197810 */ /* 0x000fca0007ffe0ff */
[----:B-1----:R-:W-:-:S04]  /*0340*/  IMAD.WIDE R20, R25, 0x4, R12 ;  /* 0x0000000419147825 */ /* 0x002fc800078e020c */
[----:B---3--:R-:W-:-:S05]  /*0350*/  FADD R11, R11, R24 ;  /* 0x000000180b0b7221 */ /* 0x008fca0000000000 */
[----:B------:R1:W-:Y:S04]  /*0360*/  STG.E desc[UR6][R18.64], R11 ;  /* 0x0000000b12007986 */ /* 0x0003e8000c101906 */
[----:B------:R-:W3:Y:S04]  /*0370*/  LDG.E.EF R25, desc[UR6][R20.64] ;  /* 0x0000000614197981 */ /* 0x000ee8000c0e1900 */
[----:B------:R-:W3:Y:S01]  /*0380*/  LDG.E.EL R24, desc[UR6][R14.64+0xc0] ;  /* 0x0000c0060e187981 */ /* 0x000ee2000c2e1900 */
[----:B------:R-:W-:-:S05]  /*0390*/  IADD3 R27, R9, 0x30, RZ ;  /* 0x00000030091b7810 */ /* 0x000fca0007ffe0ff */
[----:B--2---:R-:W-:-:S04]  /*03a0*/  IMAD.WIDE R16, R27, 0x4, R12 ;  /* 0x000000041b107825 */ /* 0x004fc800078e020c */
[----:B---3--:R-:W-:-:S05]  /*03b0*/  FADD R25, R25, R24 ;  /* 0x0000001819197221 */ /* 0x008fca0000000000 */
        /* <DEDUP_REMOVED lines=17> */
[----:B--2---:R-:W-:-:S04]  /*04d0*/  FADD R18, -R23, R22 ;  /* 0x0000001617127221 */ /* 0x004fc80000000100 */
[----:B------:R-:W-:Y:S01]  /*04e0*/  FFMA R23, R18, 0.5, R23 ;  /* 0x3f00000012177823 */ /* 0x000fe20000000017 */
[----:B---3--:R-:W-:-:S05]  /*04f0*/  FADD R24, R24, R26 ;  /* 0x0000001a18187221 */ /* 0x008fca0000000000 */
[----:B------:R1:W-:Y:S04]  /*0500*/  STG.E desc[UR6][R20.64], R24 ;  /* 0x0000001814007986 */ /* 0x0003e8000c101906 */
[----:B------:R-:W2:Y:S04]  /*0510*/  LDG.E.EF R28, desc[UR6][R16.64] ;  /* 0x00000006101c7981 */ /* 0x000ea8000c0e1900 */
[----:B------:R-:W2:Y:S01]  /*0520*/  LDG.E.EL R26, desc[UR6][R14.64+0x1c0] ;  /* 0x0001c0060e1a7981 */ /* 0x000ea2000c2e1900 */
[----:B------:R-:W-:Y:S01]  /*0530*/  FADD R22, R22, -R23 ;  /* 0x8000001716167221 */ /* 0x000fe20000000000 */
[----:B------:R-:W-:-:S03]  /*0540*/  FADD R19, -R23, R11 ;  /* 0x0000000b17137221 */ /* 0x000fc60000000100 */
[----:B------:R-:W-:Y:S01]  /*0550*/  FFMA R18, R18, R22, RZ ;  /* 0x0000001612127223 */ /* 0x000fe200000000ff */
[----:B------:R-:W-:-:S04]  /*0560*/  FFMA R22, R19, 0.3333333432674407959, R23 ;  /* 0x3eaaaaab13167823 */ /* 0x000fc80000000017 */
[----:B------:R-:W-:-:S04]  /*0570*/  FADD R23, R11, -R22 ;  /* 0x800000160b177221 */ /* 0x000fc80000000000 */
[----:B------:R-:W-:Y:S01]  /*0580*/  FFMA R23, R19, R23, R18 ;  /* 0x0000001713177223 */ /* 0x000fe20000000012 */
[----:B------:R-:W-:-:S05]  /*0590*/  IADD3 R19, R9, 0x70, RZ ;  /* 0x0000007009137810 */ /* 0x000fca0007ffe0ff */
[----:B------:R-:W-:-:S04]  /*05a0*/  IMAD.WIDE R18, R19, 0x4, R12 ;  /* 0x0000000413127825 */ /* 0x000fc800078e020c */
[----:B--2---:R-:W-:-:S05]  /*05b0*/  FADD R11, R28, R26 ;  /* 0x0000001a1c0b7221 */ /* 0x004fca0000000000 */
[----:B------:R2:W-:Y:S04]  /*05c0*/  STG.E desc[UR6][R16.64], R11 ;  /* 0x0000000b10007986 */ /* 0x0005e8000c101906 */
[----:B-1----:R-:W3:Y:S04]  /*05d0*/  LDG.E.EF R20, desc[UR6][R18.64] ;  /* 0x0000000612147981 */ /* 0x002ee8000c0e1900 */
[----:B------:R-:W3:Y:S01]  /*05e0*/  LDG.E.EL R21, desc[UR6][R14.64+0x200] ;  /* 0x000200060e157981 */ /* 0x000ee2000c2e1900 */
[----:B------:R-:W-:-:S04]  /*05f0*/  FADD R26, -R22, R25 ;  /* 0x00000019161a7221 */ /* 0x000fc80000000100 */
[----:B------:R-:W-:-:S04]  /*0600*/  FFMA R22, R26, 0.25, R22 ;  /* 0x3e8000001a167823 */ /* 0x000fc80000000016 */
[----:B------:R-:W-:Y:S01]  /*0610*/  FADD R28, R25, -R22 ;  /* 0x80000016191c7221 */ /* 0x000fe20000000000 */
[----:B------:R-:W-:-:S03]  /*0620*/  IADD3 R25, R9, 0x80, RZ ;  /* 0x0000008009197810 */ /* 0x000fc60007ffe0ff */
[----:B------:R-:W-:Y:S01]  /*0630*/  FFMA R26, R26, R28, R23 ;  /* 0x0000001c1a1a7223 */ /* 0x000fe20000000017 */
[----:B---3--:R-:W-:Y:S01]  /*0640*/  FADD R23, R20, R21 ;  /* 0x0000001514177221 */ /* 0x008fe20000000000 */
[----:B------:R-:W-:-:S04]  /*0650*/  IMAD.WIDE R20, R25, 0x4, R12 ;  /* 0x0000000419147825 */ /* 0x000fc800078e020c */
[----:B------:R1:W-:Y:S04]  /*0660*/  STG.E desc[UR6][R18.64], R23 ;  /* 0x0000001712007986 */ /* 0x0003e8000c101906 */
[----:B------:R-:W3:Y:S04]  /*0670*/  LDG.E.EF R25, desc[UR6][R20.64] ;  /* 0x0000000614197981 */ /* 0x000ee8000c0e1900 */
[----:B--2---:R-:W3:Y:S01]  /*0680*/  LDG.E.EL R16, desc[UR6][R14.64+0x240] ;  /* 0x000240060e107981 */ /* 0x004ee2000c2e1900 */
[----:B------:R-:W-:-:S04]  /*0690*/  FADD R17, -R22, R27 ;  /* 0x0000001b16117221 */ /* 0x000fc80000000100 */
[----:B------:R-:W-:-:S04]  /*06a0*/  FFMA R22, R17, 0.20000000298023223877, R22 ;  /* 0x3e4ccccd11167823 */ /* 0x000fc80000000016 */
[----:B------:R-:W-:-:S04]  /*06b0*/  FADD R27, R27, -R22 ;  /* 0x800000161b1b7221 */ /* 0x000fc80000000000 */
[----:B------:R-:W-:Y:S01]  /*06c0*/  FFMA R26, R17, R27, R26 ;  /* 0x0000001b111a7223 */ /* 0x000fe2000000001a */
[----:B------:R-:W-:Y:S01]  /*06d0*/  IADD3 R17, R9, 0x90, RZ ;  /* 0x0000009009117810 */ /* 0x000fe20007ffe0ff */
[----:B---3--:R-:W-:-:S04]  /*06e0*/  FADD R25, R25, R16 ;  /* 0x0000001019197221 */ /* 0x008fc80000000000 */
[----:B------:R-:W-:Y:S01]  /*06f0*/  IMAD.WIDE R16, R17, 0x4, R12 ;  /* 0x0000000411107825 */ /* 0x000fe200078e020c */
[----:B------:R2:W-:Y:S04]  /*0700*/  STG.E desc[UR6][R20.64], R25 ;  /* 0x0000001914007986 */ /* 0x0005e8000c101906 */
[----:B------:R-:W3:Y:S04]  /*0710*/  LDG.E.EF R27, desc[UR6][R16.64] ;  /* 0x00000006101b7981 */ /* 0x000ee8000c0e1900 */
[----:B-1----:R-:W3:Y:S01]  /*0720*/  LDG.E.EL R18, desc[UR6][R14.64+0x280] ;  /* 0x000280060e127981 */ /* 0x002ee2000c2e1900 */
[----:B------:R-:W-:-:S04]  /*0730*/  FADD R19, -R22, R29 ;  /* 0x0000001d16137221 */ /* 0x000fc80000000100 */
[----:B------:R-:W-:-:S04]  /*0740*/  FFMA R22, R19, 0.16666667163372039795, R22 ;  /* 0x3e2aaaab13167823 */ /* 0x000fc80000000016 */
[----:B------:R-:W-:-:S04]  /*0750*/  FADD R29, R29, -R22 ;  /* 0x800000161d1d7221 */ /* 0x000fc80000000000 */
[----:B------:R-:W-:Y:S01]  /*0760*/  FFMA R26, R19, R29, R26 ;  /* 0x0000001d131a7223 */ /* 0x000fe2000000001a */
[----:B------:R-:W-:Y:S01]  /*0770*/  IADD3 R19, R9, 0xa0, RZ ;  /* 0x000000a009137810 */ /* 0x000fe20007ffe0ff */
[----:B---3--:R-:W-:-:S04]  /*0780*/  FADD R27, R27, R18 ;  /* 0x000000121b1b7221 */ /* 0x008fc80000000000 */
[----:B------:R-:W-:Y:S01]  /*0790*/  IMAD.WIDE R18, R19, 0x4, R12 ;  /* 0x0000000413127825 */ /* 0x000fe200078e020c */
[----:B------:R1:W-:Y:S04]  /*07a0*/  STG.E desc[UR6][R16.64], R27 ;  /* 0x0000001b10007986 */ /* 0x0003e8000c101906 */
[----:B------:R-:W3:Y:S04]  /*07b0*/  LDG.E.EF R29, desc[UR6][R18.64] ;  /* 0x00000006121d7981 */ /* 0x000ee8000c0e1900 */
[----:B--2---:R-:W3:Y:S01]  /*07c0*/  LDG.E.EL R20, desc[UR6][R14.64+0x2c0] ;  /* 0x0002c0060e147981 */ /* 0x004ee2000c2e1900 */
[----:B------:R-:W-:-:S04]  /*07d0*/  FADD R21, -R22, R24 ;  /* 0x0000001816157221 */ /* 0x000fc80000000100 */
[----:B------:R-:W-:-:S04]  /*07e0*/  FFMA R22, R21, 0.14285714924335479736, R22 ;  /* 0x3e12492515167823 */ /* 0x000fc80000000016 */
[----:B------:R-:W-:-:S04]  /*07f0*/  FADD R24, R24, -R22 ;  /* 0x8000001618187221 */ /* 0x000fc80000000000 */
[----:B------:R-:W-:Y:S01]  /*0800*/  FFMA R24, R21, R24, R26 ;  /* 0x0000001815187223 */ /* 0x000fe2000000001a */
[----:B------:R-:W-:Y:S01]  /*0810*/  IADD3 R21, R9, 0xb0, RZ ;  /* 0x000000b009157810 */ /* 0x000fe20007ffe0ff */
[----:B---3--:R-:W-:-:S04]  /*0820*/  FADD R29, R29, R20 ;  /* 0x000000141d1d7221 */ /* 0x008fc80000000000 */
[----:B------:R-:W-:Y:S01]  /*0830*/  IMAD.WIDE R20, R21, 0x4, R12 ;  /* 0x0000000415147825 */ /* 0x000fe200078e020c */
[----:B------:R2:W-:Y:S04]  /*0840*/  STG.E desc[UR6][R18.64], R29 ;  /* 0x0000001d12007986 */ /* 0x0005e8000c101906 */
[----:B-1----:R-:W3:Y:S04]  /*0850*/  LDG.E.EF R16, desc[UR6][R20.64] ;  /* 0x0000000614107981 */ /* 0x002ee8000c0e1900 */
[----:B------:R-:W3:Y:S01]  /*0860*/  LDG.E.EL R17, desc[UR6][R14.64+0x300] ;  /* 0x000300060e117981 */ /* 0x000ee2000c2e1900 */
[----:B------:R-:W-:-:S04]  /*0870*/  FADD R26, -R22, R11 ;  /* 0x0000000b161a7221 */ /* 0x000fc80000000100 */
[----:B------:R-:W-:-:S04]  /*0880*/  FFMA R22, R26, 0.125, R22 ;  /* 0x3e0000001a167823 */ /* 0x000fc80000000016 */
[----:B------:R-:W-:-:S04]  /*0890*/  FADD R11, R11, -R22 ;  /* 0x800000160b0b7221 */ /* 0x000fc80000000000 */
[----:B------:R-:W-:Y:S01]  /*08a0*/  FFMA R24, R26, R11, R24 ;  /* 0x0000000b1a187223 */ /* 0x000fe20000000018 */
[----:B------:R-:W-:Y:S01]  /*08b0*/  IADD3 R26, R9, 0xc0, RZ ;  /* 0x000000c0091a7810 */ /* 0x000fe20007ffe0ff */
[----:B---3--:R-:W-:-:S04]  /*08c0*/  FADD R11, R16, R17 ;  /* 0x00000011100b7221 */ /* 0x008fc80000000000 */
[----:B------:R-:W-:Y:S01]  /*08d0*/  IMAD.WIDE R16, R26, 0x4, R12 ;  /* 0x000000041a107825 */ /* 0x000fe200078e020c */
[----:B------:R1:W-:Y:S04]  /*08e0*/  STG.E desc[UR6][R20.64], R11 ;  /* 0x0000000b14007986 */ /* 0x0003e8000c101906 */
[----:B--2---:R-:W2:Y:S04]  /*08f0*/  LDG.E.EF R18, desc[UR6][R16.64] ;  /* 0x0000000610127981 */ /* 0x004ea8000c0e1900 */
[----:B------:R-:W2:Y:S01]  /*0900*/  LDG.E.EL R19, desc[UR6][R14.64+0x340] ;  /* 0x000340060e137981 */ /* 0x000ea2000c2e1900 */
[----:B------:R-:W-:-:S04]  /*0910*/  FADD R26, -R22, R23 ;  /* 0x00000017161a7221 */ /* 0x000fc80000000100 */
[----:B------:R-:W-:-:S04]  /*0920*/  FFMA R22, R26, 0.11111111193895339966, R22 ;  /* 0x3de38e391a167823 */ /* 0x000fc80000000016 */
[----:B------:R-:W-:-:S04]  /*0930*/  FADD R23, R23, -R22 ;  /* 0x8000001617177221 */ /* 0x000fc80000000000 */
[----:B------:R-:W-:Y:S01]  /*0940*/  FFMA R24, R26, R23, R24 ;  /* 0x000000171a187223 */ /* 0x000fe20000000018 */
[----:B------:R-:W-:Y:S01]  /*0950*/  IADD3 R26, R9, 0xd0, RZ ;  /* 0x000000d0091a7810 */ /* 0x000fe20007ffe0ff */
[----:B--2---:R-:W-:-:S04]  /*0960*/  FADD R23, R18, R19 ;  /* 0x0000001312177221 */ /* 0x004fc80000000000 */
[----:B------:R-:W-:Y:S01]  /*0970*/  IMAD.WIDE R18, R26, 0x4, R12 ;  /* 0x000000041a127825 */ /* 0x000fe200078e020c */
[----:B------:R2:W-:Y:S04]  /*0980*/  STG.E desc[UR6][R16.64], R23 ;  /* 0x0000001710007986 */ /* 0x0005e8000c101906 */
[----:B-1----:R-:W3:Y:S04]  /*0990*/  LDG.E.EF R20, desc[UR6][R18.64] ;  /* 0x0000000612147981 */ /* 0x002ee8000c0e1900 */
[----:B------:R-:W3:Y:S01]  /*09a0*/  LDG.E.EL R21, desc[UR6][R14.64+0x380] ;  /* 0x000380060e157981 */ /* 0x000ee2000c2e1900 */
[----:B------:R-:W-:-:S04]  /*09b0*/  FADD R26, -R22, R25 ;  /* 0x00000019161a7221 */ /* 0x000fc80000000100 */
[----:B------:R-:W-:-:S04]  /*09c0*/  FFMA R22, R26, 0.10000000149011611938, R22 ;  /* 0x3dcccccd1a167823 */ /* 0x000fc80000000016 */
        /* <DEDUP_REMOVED lines=9> */
[----:B------:R-:W-:-:S04]  /*0a60*/  FFMA R22, R26, 0.090909093618392944336, R22 ;  /* 0x3dba2e8c1a167823 */ /* 0x000fc80000000016 */
        /* <DEDUP_REMOVED lines=9> */
[----:B------:R-:W-:-:S04]  /*0b00*/  FFMA R22, R26, 0.083333335816860198975, R22 ;  /* 0x3daaaaab1a167823 */ /* 0x000fc80000000016 */
        /* <DEDUP_REMOVED lines=9> */
[----:B------:R-:W-:-:S04]  /*0ba0*/  FFMA R22, R26, 0.076923079788684844971, R22 ;  /* 0x3d9d89d91a167823 */ /* 0x000fc80000000016 */
        /* <DEDUP_REMOVED lines=9> */
[----:B------:R-:W-:-:S04]  /*0c40*/  FFMA R22, R26, 0.071428574621677398682, R22 ;  /* 0x3d9249251a167823 */ /* 0x000fc80000000016 */
        /* <DEDUP_REMOVED lines=9> */
[----:B------:R-:W-:-:S04]  /*0ce0*/  FFMA R22, R26, 0.066666670143604278564, R22 ;  /* 0x3d8888891a167823 */ /* 0x000fc80000000016 */
        /* <DEDUP_REMOVED lines=9> */
[----:B------:R-:W-:-:S04]  /*0d80*/  FFMA R22, R26, 0.0625, R22 ;  /* 0x3d8000001a167823 */ /* 0x000fc80000000016 */
        /* <DEDUP_REMOVED lines=9> */
[----:B------:R-:W-:-:S04]  /*0e20*/  FFMA R22, R26, 0.058823529630899429321, R22 ;  /* 0x3d70f0f11a167823 */ /* 0x000fc80000000016 */
        /* <DEDUP_REMOVED lines=9> */
[----:B------:R-:W-:-:S04]  /*0ec0*/  FFMA R22, R26, 0.055555555969476699829, R22 ;  /* 0x3d638e391a167823 */ /* 0x000fc80000000016 */
        /* <DEDUP_REMOVED lines=9> */
[----:B------:R-:W-:-:S04]  /*0f60*/  FFMA R22, R26, 0.052631579339504241943, R22 ;  /* 0x3d5794361a167823 */ /* 0x000fc80000000016 */
        /* <DEDUP_REMOVED lines=9> */
[----:B------:R-:W-:-:S04]  /*1000*/  FFMA R22, R26, 0.050000000745058059692, R22 ;  /* 0x3d4ccccd1a167823 */ /* 0x000fc80000000016 */
        /* <DEDUP_REMOVED lines=9> */
[----:B------:R-:W-:-:S04]  /*10a0*/  FFMA R22, R26, 0.047619048506021499634, R22 ;  /* 0x3d430c311a167823 */ /* 0x000fc80000000016 */
        /* <DEDUP_REMOVED lines=9> */
[----:B------:R-:W-:-:S04]  /*1140*/  FFMA R22, R26, 0.045454546809196472168, R22 ;  /* 0x3d3a2e8c1a167823 */ /* 0x000fc80000000016 */
        /* <DEDUP_REMOVED lines=9> */
[----:B------:R-:W-:-:S04]  /*11e0*/  FFMA R22, R26, 0.043478261679410934448, R22 ;  /* 0x3d3216431a167823 */ /* 0x000fc80000000016 */
        /* <DEDUP_REMOVED lines=9> */
[----:B------:R-:W-:-:S04]  /*1280*/  FFMA R22, R26, 0.041666667908430099487, R22 ;  /* 0x3d2aaaab1a167823 */ /* 0x000fc80000000016 */
        /* <DEDUP_REMOVED lines=9> */
[----:B------:R-:W-:-:S04]  /*1320*/  FFMA R22, R26, 0.039999999105930328369, R22 ;  /* 0x3d23d70a1a167823 */ /* 0x000fc80000000016 */
        /* <DEDUP_REMOVED lines=9> */
[----:B------:R-:W-:-:S04]  /*13c0*/  FFMA R22, R26, 0.038461539894342422485, R22 ;  /* 0x3d1d89d91a167823 */ /* 0x000fc80000000016 */
        /* <DEDUP_REMOVED lines=9> */
[----:B------:R-:W-:-:S04]  /*1460*/  FFMA R22, R26, 0.037037037312984466553, R22 ;  /* 0x3d17b4261a167823 */ /* 0x000fc80000000016 */
        /* <DEDUP_REMOVED lines=9> */
[----:B------:R-:W-:-:S04]  /*1500*/  FFMA R22, R26, 0.035714287310838699341, R22 ;  /* 0x3d1249251a167823 */ /* 0x000fc80000000016 */
        /* <DEDUP_REMOVED lines=9> */
[----:B------:R-:W-:-:S04]  /*15a0*/  FFMA R22, R26, 0.034482758492231369019, R22 ;  /* 0x3d0d3dcb1a167823 */ /* 0x000fc80000000016 */
        /* <DEDUP_REMOVED lines=9> */
[----:B------:R-:W-:-:S04]  /*1640*/  FFMA R22, R26, 0.033333335071802139282, R22 ;  /* 0x3d0888891a167823 */ /* 0x000fc80000000016 */
        /* <DEDUP_REMOVED lines=9> */
[----:B------:R-:W-:-:S04]  /*16e0*/  FFMA R22, R26, 0.032258063554763793945, R22 ;  /* 0x3d0421081a167823 */ /* 0x000fc80000000016 */
        /* <DEDUP_REMOVED lines=9> */
[----:B------:R-:W-:-:S04]  /*1780*/  FFMA R22, R26, 0.03125, R22 ;  /* 0x3d0000001a167823 */ /* 0x000fc80000000016 */
        /* <DEDUP_REMOVED lines=9> */
[----:B------:R-:W-:-:S04]  /*1820*/  FFMA R22, R26, 0.030303031206130981445, R22 ;  /* 0x3cf83e101a167823 */ /* 0x000fc80000000016 */
        /* <DEDUP_REMOVED lines=9> */
[----:B------:R-:W-:-:S04]  /*18c0*/  FFMA R22, R26, 0.029411764815449714661, R22 ;  /* 0x3cf0f0f11a167823 */ /* 0x000fc80000000016 */
        /* <DEDUP_REMOVED lines=9> */
[----:B------:R-:W-:-:S04]  /*1960*/  FFMA R22, R26, 0.028571428731083869934, R22 ;  /* 0x3cea0ea11a167823 */ /* 0x000fc80000000016 */
        /* <DEDUP_REMOVED lines=9> */
[----:B------:R-:W-:-:S04]  /*1a00*/  FFMA R22, R26, 0.027777777984738349915, R22 ;  /* 0x3ce38e391a167823 */ /* 0x000fc80000000016 */
        /* <DEDUP_REMOVED lines=9> */
[----:B------:R-:W-:-:S04]  /*1aa0*/  FFMA R22, R26, 0.027027027681469917297, R22 ;  /* 0x3cdd67c91a167823 */ /* 0x000fc80000000016 */
        /* <DEDUP_REMOVED lines=9> */
[----:B------:R-:W-:-:S04]  /*1b40*/  FFMA R22, R26, 0.026315789669752120972, R22 ;  /* 0x3cd794361a167823 */ /* 0x000fc80000000016 */
        /* <DEDUP_REMOVED lines=9> */
[----:B------:R-:W-:-:S04]  /*1be0*/  FFMA R22, R26, 0.025641025975346565247, R22 ;  /* 0x3cd20d211a167823 */ /* 0x000fc80000000016 */
        /* <DEDUP_REMOVED lines=9> */
[----:B------:R-:W-:-:S04]  /*1c80*/  FFMA R22, R26, 0.025000000372529029846, R22 ;  /* 0x3ccccccd1a167823 */ /* 0x000fc80000000016 */
        /* <DEDUP_REMOVED lines=9> */
[----:B------:R-:W-:-:S04]  /*1d20*/  FFMA R22, R26, 0.024390242993831634521, R22 ;  /* 0x3cc7ce0c1a167823 */ /* 0x000fc80000000016 */
        /* <DEDUP_REMOVED lines=8> */
[----:B------:R-:W-:Y:S01]  /*1db0*/  IADD3 R26, R9, 0x2e0, RZ ;  /* 0x000002e0091a7810 */ /* 0x000fe20007ffe0ff */
[----:B--2---:R-:W-:-:S04]  /*1dc0*/  FADD R21, -R22, R29 ;  /* 0x0000001d16157221 */ /* 0x004fc80000000100 */
[----:B------:R-:W-:-:S04]  /*1dd0*/  FFMA R22, R21, 0.023809524253010749817, R22 ;  /* 0x3cc30c3115167823 */ /* 0x000fc80000000016 */
[----:B------:R-:W-:-:S04]  /*1de0*/  FADD R29, R29, -R22 ;  /* 0x800000161d1d7221 */ /* 0x000fc80000000000 */
[----:B------:R-:W-:Y:S01]  /*1df0*/  FFMA R24, R21, R29, R24 ;  /* 0x0000001d15187223 */ /* 0x000fe20000000018 */
[----:B------:R-:W-:-:S04]  /*1e00*/  FADD R21, -R22, R11 ;  /* 0x0000000b16157221 */ /* 0x000fc80000000100 */
[----:B------:R-:W-:Y:S01]  /*1e10*/  FFMA R29, R21, 0.023255813866853713989, R22 ;  /* 0x3cbe82fa151d7823 */ /* 0x000fe20000000016 */
[----:B---3--:R-:W-:Y:S01]  /*1e20*/  FADD R9, R18, R19 ;  /* 0x0000001312097221 */ /* 0x008fe20000000000 */
[----:B------:R-:W-:-:S04]  /*1e30*/  IMAD.WIDE R18, R26, 0x4, R12 ;  /* 0x000000041a127825 */ /* 0x000fc800078e020c */
[----:B------:R1:W-:Y:S04]  /*1e40*/  STG.E desc[UR6][R16.64], R9 ;  /* 0x0000000910007986 */ /* 0x0003e8000c101906 */
[----:B------:R2:W3:Y:S04]  /*1e50*/  LDG.E.EL R26, desc[UR6][R14.64+0xbc0] ;  /* 0x000bc0060e1a7981 */ /* 0x0004e8000c2e1900 */
[----:B------:R-:W3:Y:S01]  /*1e60*/  LDG.E.EF R28, desc[UR6][R18.64] ;  /* 0x00000006121c7981 */ /* 0x000ee2000c0e1900 */
[----:B------:R-:W-:Y:S01]  /*1e70*/  FADD R20, -R29, R23 ;  /* 0x000000171d147221 */ /* 0x000fe20000000100 */
[----:B------:R-:W-:-:S03]  /*1e80*/  FADD R11, R11, -R29 ;  /* 0x8000001d0b0b7221 */ /* 0x000fc60000000000 */
[----:B-1----:R-:W-:Y:S01]  /*1e90*/  FFMA R16, R20, 0.022727273404598236084, R29 ;  /* 0x3cba2e8c14107823 */ /* 0x002fe2000000001d */
[----:B------:R-:W-:-:S03]  /*1ea0*/  FFMA R21, R21, R11, R24 ;  /* 0x0000000b15157223 */ /* 0x000fc60000000018 */
[----:B------:R-:W-:-:S04]  /*1eb0*/  FADD R11, -R16, R25 ;  /* 0x00000019100b7221 */ /* 0x000fc80000000100 */
[--C-:B--2---:R-:W-:Y:S01]  /*1ec0*/  FFMA R15, R11, 0.022222222760319709778, R16.reuse ;  /* 0x3cb60b610b0f7823 */ /* 0x104fe20000000010 */
[----:B------:R-:W-:-:S03]  /*1ed0*/  FADD R16, R23, -R16 ;  /* 0x8000001017107221 */ /* 0x000fc60000000000 */
[----:B------:R-:W-:Y:S01]  /*1ee0*/  FADD R14, -R15, R27 ;  /* 0x0000001b0f0e7221 */ /* 0x000fe20000000100 */
[----:B------:R-:W-:-:S03]  /*1ef0*/  FFMA R20, R20, R16, R21 ;  /* 0x0000001014147223 */ /* 0x000fc60000000015 */
[--C-:B------:R-:W-:Y:S01]  /*1f00*/  FFMA R17, R14, 0.021739130839705467224, R15.reuse ;  /* 0x3cb216430e117823 */ /* 0x100fe2000000000f */
[----:B------:R-:W-:-:S03]  /*1f10*/  FADD R15, R25, -R15 ;  /* 0x8000000f190f7221 */ /* 0x000fc60000000000 */
[----:B------:R-:W-:Y:S01]  /*1f20*/  FADD R16, -R17, R9 ;  /* 0x0000000911107221 */ /* 0x000fe20000000100 */
[----:B------:R-:W-:-:S03]  /*1f30*/  FFMA R15, R11, R15, R20 ;  /* 0x0000000f0b0f7223 */ /* 0x000fc60000000014 */
[--C-:B------:R-:W-:Y:S01]  /*1f40*/  FFMA R22, R16, 0.021276595070958137512, R17.reuse ;  /* 0x3cae4c4110167823 */ /* 0x100fe20000000011 */
[----:B------:R-:W-:-:S03]  /*1f50*/  FADD R17, R27, -R17 ;  /* 0x800000111b117221 */ /* 0x000fc60000000000 */
[----:B------:R-:W-:Y:S01]  /*1f60*/  FADD R9, R9, -R22 ;  /* 0x8000001609097221 */ /* 0x000fe20000000000 */
[----:B------:R-:W-:-:S04]  /*1f70*/  FFMA R17, R14, R17, R15 ;  /* 0x000000110e117223 */ /* 0x000fc8000000000f */
[----:B------:R-:W-:Y:S01]  /*1f80*/  FFMA R16, R16, R9, R17 ;  /* 0x0000000910107223 */ /* 0x000fe20000000011 */
[----:B------:R-:W-:Y:S01]  /*1f90*/  HFMA2.MMA R17, -RZ, RZ, 3.125, 0 ;  /* 0x42400000ff117435 */ /* 0x000fe200000001ff */
[----:B---3--:R-:W-:-:S04]  /*1fa0*/  FADD R26, R28, R26 ;  /* 0x0000001a1c1a7221 */ /* 0x008fc80000000000 */
[--C-:B------:R-:W-:Y:S01]  /*1fb0*/  FADD R11, R26, -R22.reuse ;  /* 0x800000161a0b7221 */ /* 0x100fe20000000000 */
[----:B------:R1:W-:Y:S03]  /*1fc0*/  STG.E desc[UR6][R18.64], R26 ;  /* 0x0000001a12007986 */ /* 0x0003e6000c101906 */
[----:B------:R-:W-:-:S04]  /*1fd0*/  FFMA R15, R11, 0.020833333954215049744, R22 ;  /* 0x3caaaaab0b0f7823 */ /* 0x000fc80000000016 */
[----:B------:R-:W-:-:S04]  /*1fe0*/  FADD R14, R26, -R15 ;  /* 0x8000000f1a0e7221 */ /* 0x000fc80000000000 */
[----:B-1----:R-:W-:Y:S01]  /*1ff0*/  FFMA R18, R11, R14, R16 ;  /* 0x0000000e0b127223 */ /* 0x002fe20000000010 */
[----:B------:R-:W-:-:S07]  /*2000*/  MOV R11, RZ ;  /* 0x000000ff000b7202 */ /* 0x000fce0000000f00 */
.L_x_0:
[----:B------:R-:W-:Y:S05]  /*2010*/  WARPSYNC.ALL ;  /* 0x0000000000007948 */ /* 0x000fea0003800000 */
[----:B------:R-:W1:Y:S01]  /*2020*/  SHFL.BFLY PT, R20, R17, 0x8, 0x1f ;  /* 0x0d001f0011147f89 */ /* 0x000e6200000e0000 */
[----:B------:R-:W-:Y:S01]  /*2030*/  LOP3.LUT R5, R5, 0xfffffffe, RZ, 0xc0, !PT ;  /* 0xfffffffe05057812 */ /* 0x000fe200078ec0ff */
[----:B-1----:R-:W-:-:S04]  /*2040*/  FADD R14, R20, R17 ;  /* 0x00000011140e7221 */ /* 0x002fc80000000000 */
[C---:B------:R-:W-:Y:S01]  /*2050*/  FMUL R9, R14.reuse, 0.25 ;  /* 0x3e8000000e097820 */ /* 0x040fe20000400000 */
[C---:B------:R-:W-:Y:S01]  /*2060*/  FSETP.GEU.AND P2, PT, |R14|.reuse, 1.175494350822287508e-38, PT ;  /* 0x008000000e00780b */ /* 0x040fe20003f4e200 */
[----:B------:R-:W1:Y:S01]  /*2070*/  SHFL.BFLY PT, R19, R14, 0x4, 0x1f ;  /* 0x0c801f000e137f89 */ /* 0x000e6200000e0000 */
[----:B------:R-:W-:-:S03]  /*2080*/  FSETP.GT.AND P0, PT, |R14|, 8.50705917302346158658e+37, PT ;  /* 0x7e8000000e00780b */ /* 0x000fc60003f04200 */
[----:B------:R-:W2:Y:S01]  /*2090*/  SHFL.BFLY PT, R16, R15, 0x8, 0x1f ;  /* 0x0d001f000f107f89 */ /* 0x000ea200000e0000 */
[----:B------:R-:W-:-:S03]  /*20a0*/  FSEL R22, R9, R14, P0 ;  /* 0x0000000e09167208 */ /* 0x000fc60000000000 */
[----:B------:R-:W3:Y:S04]  /*20b0*/  SHFL.BFLY PT, R21, R18, 0x8, 0x1f ;  /* 0x0d001f0012157f89 */ /* 0x000ee800000e0000 */
[----:B------:R-:W-:Y:S02]  /*20c0*/  @!P2 FMUL R22, R22, 16777216 ;  /* 0x4b8000001616a820 */ /* 0x000fe40000400000 */
[----:B------:R-:W-:Y:S02]  /*20d0*/  @P0 FMUL R20, R20, 0.25 ;  /* 0x3e80000014140820 */ /* 0x000fe40000400000 */
[----:B------:R-:W4:Y:S02]  /*20e0*/  MUFU.RCP R23, R22 ;  /* 0x0000001600177308 */ /* 0x000f240000001000 */
[----:B------:R-:W-:Y:S01]  /*20f0*/  @!P2 FMUL R20, R20, 16777216 ;  /* 0x4b8000001414a820 */ /* 0x000fe20000400000 */
[C---:B------:R-:W-:Y:S01]  /*2100*/  FSETP.NEU.AND P2, PT, R14.reuse, RZ, PT ;  /* 0x000000ff0e00720b */ /* 0x040fe20003f4d000 */
[----:B-1----:R-:W-:-:S04]  /*2110*/  FADD R9, R14, R19 ;  /* 0x000000130e097221 */ /* 0x002fc80000000000 */
[C---:B------:R-:W-:Y:S01]  /*2120*/  FMUL R24, R9.reuse, 0.25 ;  /* 0x3e80000009187820 */ /* 0x040fe20000400000 */
[----:B------:R-:W-:Y:S01]  /*2130*/  FSETP.GEU.AND P3, PT, |R9|, 1.175494350822287508e-38, PT ;  /* 0x008000000900780b */ /* 0x000fe20003f6e200 */
[----:B----4-:R-:W-:Y:S01]  /*2140*/  FMUL R23, R23, R20 ;  /* 0x0000001417177220 */ /* 0x010fe20000400000 */
[----:B--2---:R-:W-:Y:S01]  /*2150*/  FADD R20, R16, -R15 ;  /* 0x8000000f10147221 */ /* 0x004fe20000000000 */
[----:B------:R-:W-:Y:S01]  /*2160*/  FSETP.GT.AND P0, PT, |R9|, 8.50705917302346158658e+37, PT ;  /* 0x7e8000000900780b */ /* 0x000fe20003f04200 */
[----:B------:R-:W1:Y:S01]  /*2170*/  SHFL.BFLY PT, R16, R9, 0x2, 0x1f ;  /* 0x0c401f0009107f89 */ /* 0x000e6200000e0000 */
[----:B---3--:R-:W-:Y:S01]  /*2180*/  FADD R18, R21, R18 ;  /* 0x0000001215127221 */ /* 0x008fe20000000000 */
[----:B------:R-:W-:Y:S01]  /*2190*/  FSEL R23, R23, RZ, P2 ;  /* 0x000000ff17177208 */ /* 0x000fe20001000000 */
[----:B------:R-:W-:Y:S01]  /*21a0*/  FMUL R22, R20, R20 ;  /* 0x0000001414167220 */ /* 0x000fe20000400000 */
[----:B------:R-:W-:-:S03]  /*21b0*/  FSEL R25, R24, R9, P0 ;  /* 0x0000000918197208 */ /* 0x000fc60000000000 */
[----:B------:R-:W-:Y:S01]  /*21c0*/  FFMA R15, R20, R23, R15 ;  /* 0x00000017140f7223 */ /* 0x000fe2000000000f */
[----:B------:R-:W-:Y:S01]  /*21d0*/  FMUL R21, R22, R17 ;  /* 0x0000001116157220 */ /* 0x000fe20000400000 */
[----:B------:R-:W-:-:S03]  /*21e0*/  @!P3 FMUL R25, R25, 16777216 ;  /* 0x4b8000001919b820 */ /* 0x000fc60000400000 */
[----:B------:R-:W2:Y:S01]  /*21f0*/  SHFL.BFLY PT, R20, R15, 0x4, 0x1f ;  /* 0x0c801f000f147f89 */ /* 0x000ea200000e0000 */
[----:B------:R-:W-:Y:S01]  /*2200*/  FFMA R21, R23, R21, R18 ;  /* 0x0000001517157223 */ /* 0x000fe20000000012 */
[----:B------:R-:W-:Y:S01]  /*2210*/  @P0 FMUL R19, R19, 0.25 ;  /* 0x3e80000013130820 */ /* 0x000fe20000400000 */
[----:B------:R-:W3:Y:S01]  /*2220*/  MUFU.RCP R18, R25 ;  /* 0x0000001900127308 */ /* 0x000ee20000001000 */
[----:B------:R-:W-:Y:S02]  /*2230*/  FSETP.NEU.AND P0, PT, R9, RZ, PT ;  /* 0x000000ff0900720b */ /* 0x000fe40003f0d000 */
[----:B------:R-:W-:Y:S01]  /*2240*/  @!P3 FMUL R19, R19, 16777216 ;  /* 0x4b8000001313b820 */ /* 0x000fe20000400000 */
[----:B------:R-:W4:Y:S01]  /*2250*/  SHFL.BFLY PT, R24, R21, 0x4, 0x1f ;  /* 0x0c801f0015187f89 */ /* 0x000f2200000e0000 */
[----:B-1----:R-:W-:-:S04]  /*2260*/  FADD R17, R9, R16 ;  /* 0x0000001009117221 */ /* 0x002fc80000000000 */
[C---:B------:R-:W-:Y:S01]  /*2270*/  FMUL R26, R17.reuse, 0.25 ;  /* 0x3e800000111a7820 */ /* 0x040fe20000400000 */
[C---:B------:R-:W-:Y:S01]  /*2280*/  FSETP.GEU.AND P2, PT, |R17|.reuse, 1.175494350822287508e-38, PT ;  /* 0x008000001100780b */ /* 0x040fe20003f4e200 */
[----:B---3--:R-:W-:Y:S01]  /*2290*/  FMUL R22, R18, R19 ;  /* 0x0000001312167220 */ /* 0x008fe20000400000 */
[----:B------:R-:W-:Y:S01]  /*22a0*/  FSETP.NEU.AND P3, PT, R17, RZ, PT ;  /* 0x000000ff1100720b */ /* 0x000fe20003f6d000 */
[----:B------:R-:W1:Y:S03]  /*22b0*/  SHFL.BFLY PT, R18, R17, 0x1, 0x1f ;  /* 0x0c201f0011127f89 */ /* 0x000e6600000e0000 */
[----:B------:R-:W-:Y:S01]  /*22c0*/  FSEL R22, R22, RZ, P0 ;  /* 0x000000ff16167208 */ /* 0x000fe20000000000 */
[----:B--2---:R-:W-:Y:S01]  /*22d0*/  FADD R20, -R15, R20 ;  /* 0x000000140f147221 */ /* 0x004fe20000000100 */
[----:B------:R-:W-:-:S03]  /*22e0*/  FSETP.GT.AND P0, PT, |R17|, 8.50705917302346158658e+37, PT ;  /* 0x7e8000001100780b */ /* 0x000fc60003f04200 */
[----:B------:R-:W-:Y:S01]  /*22f0*/  FFMA R15, R20, R22, R15 ;  /* 0x00000016140f7223 */ /* 0x000fe2000000000f */
[----:B------:R-:W-:Y:S01]  /*2300*/  FSEL R26, R26, R17, P0 ;  /* 0x000000111a1a7208 */ /* 0x000fe20000000000 */
[----:B------:R-:W-:Y:S01]  /*2310*/  FMUL R19, R20, R20 ;  /* 0x0000001414137220 */ /* 0x000fe20000400000 */
[----:B----4-:R-:W-:Y:S02]  /*2320*/  FADD R21, R21, R24 ;  /* 0x0000001815157221 */ /* 0x010fe40000000000 */
[----:B------:R-:W2:Y:S01]  /*2330*/  SHFL.BFLY PT, R20, R15, 0x2, 0x1f ;  /* 0x0c401f000f147f89 */ /* 0x000ea200000e0000 */
[----:B------:R-:W-:Y:S01]  /*2340*/  @!P2 FMUL R26, R26, 16777216 ;  /* 0x4b8000001a1aa820 */ /* 0x000fe20000400000 */
[----:B------:R-:W-:-:S03]  /*2350*/  FMUL R19, R14, R19 ;  /* 0x000000130e137220 */ /* 0x000fc60000400000 */
[----:B------:R-:W3:Y:S01]  /*2360*/  MUFU.RCP R23, R26 ;  /* 0x0000001a00177308 */ /* 0x000ee20000001000 */
[----:B------:R-:W-:Y:S01]  /*2370*/  @P0 FMUL R16, R16, 0.25 ;  /* 0x3e80000010100820 */ /* 0x000fe20000400000 */
[----:B------:R-:W-:-:S03]  /*2380*/  FFMA R19, R22, R19, R21 ;  /* 0x0000001316137223 */ /* 0x000fc60000000015 */
[----:B------:R-:W-:Y:S01]  /*2390*/  @!P2 FMUL R16, R16, 16777216 ;  /* 0x4b8000001010a820 */ /* 0x000fe20000400000 */
[----:B-1----:R-:W-:Y:S01]  /*23a0*/  FADD R14, R17, R18 ;  /* 0x00000012110e7221 */ /* 0x002fe20000000000 */
[----:B------:R-:W1:Y:S04]  /*23b0*/  SHFL.BFLY PT, R22, R19, 0x2, 0x1f ;  /* 0x0c401f0013167f89 */ /* 0x000e6800000e0000 */
[C---:B------:R-:W-:Y:S02]  /*23c0*/  FSETP.GT.AND P2, PT, |R14|.reuse, 8.50705917302346158658e+37, PT ;  /* 0x7e8000000e00780b */ /* 0x040fe40003f44200 */
[----:B------:R-:W-:Y:S01]  /*23d0*/  FSETP.GEU.AND P0, PT, |R14|, 1.175494350822287508e-38, PT ;  /* 0x008000000e00780b */ /* 0x000fe20003f0e200 */
[----:B---3--:R-:W-:Y:S01]  /*23e0*/  FMUL R23, R23, R16 ;  /* 0x0000001017177220 */ /* 0x008fe20000400000 */
[----:B--2---:R-:W-:-:S04]  /*23f0*/  FADD R20, -R15, R20 ;  /* 0x000000140f147221 */ /* 0x004fc80000000100 */
[----:B------:R-:W-:Y:S02]  /*2400*/  FSEL R23, R23, RZ, P3 ;  /* 0x000000ff17177208 */ /* 0x000fe40001800000 */
[----:B------:R-:W-:Y:S01]  /*2410*/  FSETP.NEU.AND P3, PT, R14, RZ, PT ;  /* 0x000000ff0e00720b */ /* 0x000fe20003f6d000 */
[----:B------:R-:W-:Y:S02]  /*2420*/  FMUL R16, R20, R20 ;  /* 0x0000001414107220 */ /* 0x000fe40000400000 */
[----:B------:R-:W-:Y:S01]  /*2430*/  @P2 FMUL R14, R14, 0.25 ;  /* 0x3e8000000e0e2820 */ /* 0x000fe20000400000 */
[----:B------:R-:W-:Y:S01]  /*2440*/  FFMA R15, R20, R23, R15 ;  /* 0x00000017140f7223 */ /* 0x000fe2000000000f */
[----:B------:R-:W-:Y:S01]  /*2450*/  @P2 FMUL R18, R18, 0.25 ;  /* 0x3e80000012122820 */ /* 0x000fe20000400000 */
[----:B------:R-:W-:Y:S01]  /*2460*/  FMUL R16, R9, R16 ;  /* 0x0000001009107220 */ /* 0x000fe20000400000 */
[----:B------:R-:W-:Y:S02]  /*2470*/  @!P0 FMUL R14, R14, 16777216 ;  /* 0x4b8000000e0e8820 */ /* 0x000fe40000400000 */
[----:B------:R-:W2:Y:S01]  /*2480*/  SHFL.BFLY PT, R20, R15, 0x1, 0x1f ;  /* 0x0c201f000f147f89 */ /* 0x000ea200000e0000 */
[----:B------:R-:W3:Y:S01]  /*2490*/  S2UR UR5, SR_CgaCtaId ;  /* 0x00000000000579c3 */ /* 0x000ee20000008800 */
[----:B------:R-:W4:Y:S01]  /*24a0*/  MUFU.RCP R9, R14 ;  /* 0x0000000e00097308 */ /* 0x000f220000001000 */
[----:B-1----:R-:W-:Y:S01]  /*24b0*/  FADD R22, R19, R22 ;  /* 0x0000001613167221 */ /* 0x002fe20000000000 */
[----:B------:R-:W-:Y:S01]  /*24c0*/  @!P0 FMUL R18, R18, 16777216 ;  /* 0x4b80000012128820 */ /* 0x000fe20000400000 */
[----:B------:R-:W-:-:S02]  /*24d0*/  LOP3.LUT P0, RZ, R0, 0xf0, RZ, 0xc0, !PT ;  /* 0x000000f000ff7812 */ /* 0x000fc4000780c0ff */
[----:B------:R-:W-:Y:S02]  /*24e0*/  FFMA R16, R23, R16, R22 ;  /* 0x0000001017107223 */ /* 0x000fe40000000016 */
[----:B------:R-:W-:-:S03]  /*24f0*/  ISETP.LT.AND P0, PT, R4, 0x10, !P0 ;  /* 0x000000100400780c */ /* 0x000fc60004701270 */
[----:B------:R-:W1:Y:S01]  /*2500*/  SHFL.BFLY PT, R19, R16, 0x1, 0x1f ;  /* 0x0c201f0010137f89 */ /* 0x000e6200000e0000 */
[----:B------:R-:W-:Y:S01]  /*2510*/  UMOV UR4, 0x400 ;  /* 0x0000040000047882 */ /* 0x000fe20000000000 */
[----:B----4-:R-:W-:-:S05]  /*2520*/  FMUL R9, R9, R18 ;  /* 0x0000001209097220 */ /* 0x010fca0000400000 */
[----:B------:R-:W-:Y:S01]  /*2530*/  FSEL R18, R9, RZ, P3 ;  /* 0x000000ff09127208 */ /* 0x000fe20001800000 */
[----:B--2---:R-:W-:Y:S01]  /*2540*/  FADD R20, -R15, R20 ;  /* 0x000000140f147221 */ /* 0x004fe20000000100 */
[----:B---3--:R-:W-:-:S03]  /*2550*/  UPRMT UR4, UR5, 0x654, UR4 ;  /* 0x0000065405047896 */ /* 0x008fc60008000004 */
[C---:B------:R-:W-:Y:S01]  /*2560*/  FMUL R22, R20.reuse, R20 ;  /* 0x0000001414167220 */ /* 0x040fe20000400000 */
[----:B------:R-:W-:Y:S02]  /*2570*/  FFMA R9, R20, R18, R15 ;  /* 0x0000001214097223 */ /* 0x000fe4000000000f */
[----:B------:R-:W-:Y:S01]  /*2580*/  LEA R20, R3, UR4, 0x2 ;  /* 0x0000000403147c11 */ /* 0x000fe2000f8e10ff */
[----:B------:R-:W-:Y:S01]  /*2590*/  FMUL R22, R17, R22 ;  /* 0x0000001611167220 */ /* 0x000fe20000400000 */
[----:B------:R-:W-:Y:S01]  /*25a0*/  LEA R21, R6, UR4, 0x2 ;  /* 0x0000000406157c11 */ /* 0x000fe2000f8e10ff */
[----:B------:R-:W2:Y:S01]  /*25b0*/  LDC.64 R14, c[0x0][0x238] ;  /* 0x00008e00ff0e7b82 */ /* 0x000ea20000000a00 */
[----:B------:R-:W-:Y:S01]  /*25c0*/  SHF.R.S32.HI R3, RZ, 0x1b, R2 ;  /* 0x0000001bff037819 */ /* 0x000fe20000011402 */
[----:B------:R-:W-:Y:S01]  /*25d0*/  STS [R20], R9 ;  /* 0x0000000914007388 */ /* 0x000fe20000000800 */
[----:B-1----:R-:W-:Y:S01]  /*25e0*/  FADD R19, R16, R19 ;  /* 0x0000001310137221 */ /* 0x002fe20000000000 */
[----:B------:R-:W-:-:S02]  /*25f0*/  IADD3 R2, R4, -R5, RZ ;  /* 0x8000000504027210 */ /* 0x000fc40007ffe0ff */
[----:B------:R-:W-:Y:S01]  /*2600*/  SGXT R3, R3, 0x1 ;  /* 0x000000010303781a */ /* 0x000fe20000000200 */
[----:B------:R-:W-:Y:S01]  /*2610*/  FFMA R6, R18, R22, R19 ;  /* 0x0000001612067223 */ /* 0x000fe20000000013 */
[----:B------:R-:W-:Y:S01]  /*2620*/  BAR.SYNC.DEFER_BLOCKING 0x0 ;  /* 0x0000000000007b1d */ /* 0x000fe20000010000 */
[----:B------:R-:W-:Y:S02]  /*2630*/  MOV R19, 0x3aaaaaab ;  /* 0x3aaaaaab00137802 */ /* 0x000fe40000000f00 */
[----:B------:R-:W-:Y:S02]  /*2640*/  LEA.HI R3, R3, R4, RZ, 0x2 ;  /* 0x0000000403037211 */ /* 0x000fe400078f10ff */
[----:B------:R-:W-:-:S03]  /*2650*/  LEA R2, R2, R7, 0x1 ;  /* 0x0000000702027211 */ /* 0x000fc600078e08ff */
[----:B------:R-:W1:Y:S01]  /*2660*/  LDC.64 R16, c[0x0][0x230] ;  /* 0x00008c00ff107b82 */ /* 0x000e620000000a00 */
[----:B------:R-:W-:-:S04]  /*2670*/  SHF.R.S32.HI R3, RZ, 0x2, R3 ;  /* 0x00000002ff037819 */ /* 0x000fc80000011403 */
[----:B------:R-:W-:-:S05]  /*2680*/  LEA R3, R3, R2, 0x2 ;  /* 0x0000000203037211 */ /* 0x000fca00078e10ff */
[C---:B--2---:R-:W-:Y:S01]  /*2690*/  IMAD.WIDE R14, R3.reuse, 0x4, R14 ;  /* 0x00000004030e7825 */ /* 0x044fe200078e020e */
[----:B------:R-:W2:Y:S01]  /*26a0*/  LDS R18, [R21] ;  /* 0x0000000015127984 */ /* 0x000ea20000000800 */
[----:B------:R-:W-:Y:S02]  /*26b0*/  BAR.SYNC.DEFER_BLOCKING 0x0 ;  /* 0x0000000000007b1d */ /* 0x000fe40000010000 */
[----:B-1----:R-:W-:-:S04]  /*26c0*/  IMAD.WIDE R16, R3, 0x4, R16 ;  /* 0x0000000403107825 */ /* 0x002fc800078e0210 */
[----:B------:R1:W-:Y:S02]  /*26d0*/  STS [R20], R6 ;  /* 0x0000000614007388 */ /* 0x0003e40000000800 */
[----:B------:R-:W-:Y:S01]  /*26e0*/  BAR.SYNC.DEFER_BLOCKING 0x0 ;  /* 0x0000000000007b1d */ /* 0x000fe20000010000 */
[----:B-1----:R-:W-:-:S05]  /*26f0*/  MOV R20, RZ ;  /* 0x000000ff00147202 */ /* 0x002fca0000000f00 */
[----:B------:R-:W-:Y:S01]  /*2700*/  ULDC.64 UR4, c[0x0][0x228] ;  /* 0x00008a0000047ab9 */ /* 0x000fe20000000a00 */
[----:B------:R-:W-:Y:S01]  /*2710*/  ULDC.64 UR8, c[0x0][0x220] ;  /* 0x0000880000087ab9 */ /* 0x000fe20000000a00 */
[----:B------:R1:W3:Y:S04]  /*2720*/  LDS R22, [R21] ;  /* 0x0000000015167984 */ /* 0x0002e80000000800 */
[----:B--2---:R-:W-:Y:S01]  /*2730*/  @P0 STG.E desc[UR6][R16.64], R18 ;  /* 0x0000001210000986 */ /* 0x004fe2000c101906 */
[----:B-1----:R-:W-:-:S04]  /*2740*/  IADD3 R21, R8, -0x10, RZ ;  /* 0xfffffff008157810 */ /* 0x002fc80007ffe0ff */
[----:B------:R-:W-:Y:S02]  /*2750*/  IADD3 R21, R21, 0x10, RZ ;  /* 0x0000001015157810 */ /* 0x000fe40007ffe0ff */
[----:B------:R-:W-:Y:S01]  /*2760*/  IADD3 R4, P2, R10, UR8, RZ ;  /* 0x000000080a047c10 */ /* 0x000fe2000ff5e0ff */
[----:B---3--:R-:W-:Y:S02]  /*2770*/  FFMA R5, R22, R19, 9.9999999747524270788e-07 ;  /* 0x358637bd16057423 */ /* 0x008fe40000000013 */
[----:B------:R-:W-:Y:S02]  /*2780*/  IMAD.WIDE R22, R21, 0x4, R12 ;  /* 0x0000000415167825 */ /* 0x000fe400078e020c */
[----:B------:R-:W1:Y:S02]  /*2790*/  MUFU.RSQ R7, R5 ;  /* 0x0000000500077308 */ /* 0x000e640000001400 */
[----:B-1----:R1:W-:Y:S04]  /*27a0*/  @P0 STG.E desc[UR6][R14.64], R7 ;  /* 0x000000070e000986 */ /* 0x0023e8000c101906 */
[----:B------:R-:W2:Y:S01]  /*27b0*/  @!P1 LDG.E.EF R20, desc[UR6][R22.64] ;  /* 0x0000000616149981 */ /* 0x000ea2000c0e1900 */
[----:B------:R-:W-:-:S02]  /*27c0*/  IADD3 R2, P0, R10, UR4, RZ ;  /* 0x000000040a027c10 */ /* 0x000fc4000ff1e0ff */
[----:B------:R-:W-:Y:S02]  /*27d0*/  IADD3.X R5, R11, UR9, RZ, P2, !PT ;  /* 0x000000090b057c10 */ /* 0x000fe400097fe4ff */
[----:B------:R-:W-:-:S03]  /*27e0*/  IADD3.X R3, R11, UR5, RZ, P0, !PT ;  /* 0x000000050b037c10 */ /* 0x000fc600087fe4ff */
[----:B------:R-:W3:Y:S04]  /*27f0*/  LDG.E.EL R10, desc[UR6][R4.64] ;  /* 0x00000006040a7981 */ /* 0x000ee8000c2e1900 */
[----:B------:R-:W3:Y:S01]  /*2800*/  LDG.E.EL R11, desc[UR6][R2.64] ;  /* 0x00000006020b7981 */ /* 0x000ee2000c2e1900 */
[----:B------:R-:W-:Y:S02]  /*2810*/  FFMA R0, R6, R19, 9.9999999747524270788e-07 ;  /* 0x358637bd06007423 */ /* 0x000fe40000000013 */
[----:B-1----:R-:W1:Y:S04]  /*2820*/  LDC.64 R6, c[0x0][0x240] ;  /* 0x00009000ff067b82 */ /* 0x002e680000000a00 */
[----:B------:R-:W4:Y:S01]  /*2830*/  MUFU.RSQ R0, R0 ;  /* 0x0000000000007308 */ /* 0x000f220000001400 */
[----:B-1----:R-:W-:Y:S01]  /*2840*/  IMAD.WIDE R16, R21, 0x4, R6 ;  /* 0x0000000415107825 */ /* 0x002fe200078e0206 */
[----:B--2---:R-:W-:-:S05]  /*2850*/  SEL R20, R20, RZ, !P1 ;  /* 0x000000ff14147207 */ /* 0x004fca0004800000 */
[----:B------:R-:W-:-:S04]  /*2860*/  FADD R15, -R9, R20 ;  /* 0x00000014090f7221 */ /* 0x000fc80000000100 */
[----:B----4-:R-:W-:Y:S01]  /*2870*/  FMUL R14, R0, R15 ;  /* 0x0000000f000e7220 */ /* 0x010fe20000400000 */
[----:B------:R-:W-:-:S03]  /*2880*/  IADD3 R15, R8, 0x10, RZ ;  /* 0x00000010080f7810 */ /* 0x000fc60007ffe0ff */
[----:B---3--:R-:W-:Y:S01]  /*2890*/  FFMA R23, R10, R14, R11 ;  /* 0x0000000e0a177223 */ /* 0x008fe2000000000b */
[----:B------:R-:W-:Y:S01]  /*28a0*/  MOV R10, RZ ;  /* 0x000000ff000a7202 */ /* 0x000fe20000000f00 */
[----:B------:R-:W-:-:S03]  /*28b0*/  IMAD.WIDE R18, R15, 0x4, R12 ;  /* 0x000000040f127825 */ /* 0x000fc600078e020c */
[----:B------:R1:W-:Y:S04]  /*28c0*/  @!P1 STG.E desc[UR6][R16.64], R23 ;  /* 0x0000001710009986 */ /* 0x0003e8000c101906 */
[----:B------:R-:W2:Y:S04]  /*28d0*/  @!P1 LDG.E.EF R10, desc[UR6][R18.64] ;  /* 0x00000006120a9981 */ /* 0x000ea8000c0e1900 */
[----:B------:R-:W3:Y:S04]  /*28e0*/  LDG.E.EL R14, desc[UR6][R4.64+0x40] ;  /* 0x00004006040e7981 */ /* 0x000ee8000c2e1900 */
[----:B------:R-:W3:Y:S01]  /*28f0*/  LDG.E.EL R21, desc[UR6][R2.64+0x40] ;  /* 0x0000400602157981 */ /* 0x000ee2000c2e1900 */
[----:B------:R-:W-:-:S02]  /*2900*/  MOV R22, RZ ;  /* 0x000000ff00167202 */ /* 0x000fc40000000f00 */
[----:B--2---:R-:W-:-:S05]  /*2910*/  SEL R10, R10, RZ, !P1 ;  /* 0x000000ff0a0a7207 */ /* 0x004fca0004800000 */
[----:B------:R-:W-:-:S04]  /*2920*/  FADD R11, -R9, R10 ;  /* 0x0000000a090b7221 */ /* 0x000fc80000000100 */
[----:B------:R-:W-:Y:S01]  /*2930*/  FMUL R10, R0, R11 ;  /* 0x0000000b000a7220 */ /* 0x000fe20000400000 */
[----:B------:R-:W-:-:S03]  /*2940*/  IADD3 R11, R8, 0x20, RZ ;  /* 0x00000020080b7810 */ /* 0x000fc60007ffe0ff */
[----:B---3--:R-:W-:Y:S01]  /*2950*/  FFMA R25, R14, R10, R21 ;  /* 0x0000000a0e197223 */ /* 0x008fe20000000015 */
[----:B------:R-:W-:-:S04]  /*2960*/  IMAD.WIDE R20, R15, 0x4, R6 ;  /* 0x000000040f147825 */ /* 0x000fc800078e0206 */
[----:B-1----:R-:W-:Y:S01]  /*2970*/  IMAD.WIDE R16, R11, 0x4, R12 ;  /* 0x000000040b107825 */ /* 0x002fe200078e020c */
[----:B------:R1:W-:Y:S04]  /*2980*/  @!P1 STG.E desc[UR6][R20.64], R25 ;  /* 0x0000001914009986 */ /* 0x0003e8000c101906 */
[----:B------:R-:W2:Y:S04]  /*2990*/  @!P1 LDG.E.EF R22, desc[UR6][R16.64] ;  /* 0x0000000610169981 */ /* 0x000ea8000c0e1900 */
[----:B------:R-:W3:Y:S04]  /*29a0*/  LDG.E.EL R14, desc[UR6][R4.64+0x80] ;  /* 0x00008006040e7981 */ /* 0x000ee8000c2e1900 */
[----:B------:R-:W3:Y:S01]  /*29b0*/  LDG.E.EL R19, desc[UR6][R2.64+0x80] ;  /* 0x0000800602137981 */ /* 0x000ee2000c2e1900 */
[----:B------:R-:W-:-:S02]  /*29c0*/  IADD3 R18, R8, 0x20, RZ ;  /* 0x0000002008127810 */ /* 0x000fc40007ffe0ff */
[----:B--2---:R-:W-:Y:S02]  /*29d0*/  SEL R10, R22, RZ, !P1 ;  /* 0x000000ff160a7207 */ /* 0x004fe40004800000 */
[----:B------:R-:W-:-:S03]  /*29e0*/  MOV R22, RZ ;  /* 0x000000ff00167202 */ /* 0x000fc60000000f00 */
[----:B------:R-:W-:-:S04]  /*29f0*/  FADD R15, -R9, R10 ;  /* 0x0000000a090f7221 */ /* 0x000fc80000000100 */
[----:B------:R-:W-:Y:S01]  /*2a00*/  FMUL R10, R0, R15 ;  /* 0x0000000f000a7220 */ /* 0x000fe20000400000 */
[----:B------:R-:W-:-:S03]  /*2a10*/  IADD3 R15, R18, 0x10, RZ ;  /* 0x00000010120f7810 */ /* 0x000fc60007ffe0ff */
[----:B---3--:R-:W-:Y:S01]  /*2a20*/  FFMA R23, R14, R10, R19 ;  /* 0x0000000a0e177223 */ /* 0x008fe20000000013 */
[----:B------:R-:W-:-:S04]  /*2a30*/  IMAD.WIDE R18, R11, 0x4, R6 ;  /* 0x000000040b127825 */ /* 0x000fc800078e0206 */
[C---:B------:R-:W-:Y:S01]  /*2a40*/  IMAD.WIDE R16, R15.reuse, 0x4, R12 ;  /* 0x000000040f107825 */ /* 0x040fe200078e020c */
[----:B------:R2:W-:Y:S04]  /*2a50*/  @!P1 STG.E desc[UR6][R18.64], R23 ;  /* 0x0000001712009986 */ /* 0x0005e8000c101906 */
[----:B------:R-:W3:Y:S04]  /*2a60*/  @!P1 LDG.E.EF R22, desc[UR6][R16.64] ;  /* 0x0000000610169981 */ /* 0x000ee8000c0e1900 */
[----:B------:R-:W4:Y:S04]  /*2a70*/  LDG.E.EL R14, desc[UR6][R4.64+0xc0] ;  /* 0x0000c006040e7981 */ /* 0x000f28000c2e1900 */
[----:B-1----:R-:W4:Y:S01]  /*2a80*/  LDG.E.EL R21, desc[UR6][R2.64+0xc0] ;  /* 0x0000c00602157981 */ /* 0x002f22000c2e1900 */
[----:B------:R-:W-:Y:S01]  /*2a90*/  IADD3 R20, R8, 0x30, RZ ;  /* 0x0000003008147810 */ /* 0x000fe20007ffe0ff */
[----:B--2---:R-:W-:Y:S01]  /*2aa0*/  IMAD.WIDE R18, R15, 0x4, R6 ;  /* 0x000000040f127825 */ /* 0x004fe200078e0206 */
[----:B---3--:R-:W-:-:S05]  /*2ab0*/  SEL R10, R22, RZ, !P1 ;  /* 0x000000ff160a7207 */ /* 0x008fca0004800000 */
[----:B------:R-:W-:-:S04]  /*2ac0*/  FADD R11, -R9, R10 ;  /* 0x0000000a090b7221 */ /* 0x000fc80000000100 */
[----:B------:R-:W-:Y:S01]  /*2ad0*/  FMUL R10, R0, R11 ;  /* 0x0000000b000a7220 */ /* 0x000fe20000400000 */
[----:B------:R-:W-:Y:S02]  /*2ae0*/  IADD3 R11, R20, 0x10, RZ ;  /* 0x00000010140b7810 */ /* 0x000fe40007ffe0ff */
[----:B------:R-:W-:Y:S01]  /*2af0*/  MOV R20, RZ ;  /* 0x000000ff00147202 */ /* 0x000fe20000000f00 */
[----:B----4-:R-:W-:Y:S02]  /*2b00*/  FFMA R25, R14, R10, R21 ;  /* 0x0000000a0e197223 */ /* 0x010fe40000000015 */
[----:B------:R-:W-:-:S03]  /*2b10*/  IMAD.WIDE R16, R11, 0x4, R12 ;  /* 0x000000040b107825 */ /* 0x000fc600078e020c */
[----:B------:R1:W-:Y:S04]  /*2b20*/  @!P1 STG.E desc[UR6][R18.64], R25 ;  /* 0x0000001912009986 */ /* 0x0003e8000c101906 */
[----:B------:R-:W2:Y:S04]  /*2b30*/  @!P1 LDG.E.EF R20, desc[UR6][R16.64] ;  /* 0x0000000610149981 */ /* 0x000ea8000c0e1900 */
[----:B------:R-:W3:Y:S04]  /*2b40*/  LDG.E.EL R14, desc[UR6][R4.64+0x100] ;  /* 0x00010006040e7981 */ /* 0x000ee8000c2e1900 */
[----:B------:R-:W3:Y:S01]  /*2b50*/  LDG.E.EL R21, desc[UR6][R2.64+0x100] ;  /* 0x0001000602157981 */ /* 0x000ee2000c2e1900 */
[----:B-1----:R-:W-:Y:S01]  /*2b60*/  IMAD.WIDE R18, R11, 0x4, R6 ;  /* 0x000000040b127825 */ /* 0x002fe200078e0206 */
[----:B--2---:R-:W-:-:S02]  /*2b70*/  SEL R10, R20, RZ, !P1 ;  /* 0x000000ff140a7207 */ /* 0x004fc40004800000 */
[----:B------:R-:W-:-:S03]  /*2b80*/  IADD3 R20, R8, 0x40, RZ ;  /* 0x0000004008147810 */ /* 0x000fc60007ffe0ff */
[----:B------:R-:W-:-:S04]  /*2b90*/  FADD R15, -R9, R10 ;  /* 0x0000000a090f7221 */ /* 0x000fc80000000100 */
[----:B------:R-:W-:Y:S01]  /*2ba0*/  FMUL R10, R0, R15 ;  /* 0x0000000f000a7220 */ /* 0x000fe20000400000 */
[----:B------:R-:W-:Y:S02]  /*2bb0*/  IADD3 R15, R20, 0x10, RZ ;  /* 0x00000010140f7810 */ /* 0x000fe40007ffe0ff */
[----:B------:R-:W-:Y:S01]  /*2bc0*/  MOV R20, RZ ;  /* 0x000000ff00147202 */ /* 0x000fe20000000f00 */
[----:B---3--:R-:W-:Y:S02]  /*2bd0*/  FFMA R23, R14, R10, R21 ;  /* 0x0000000a0e177223 */ /* 0x008fe40000000015 */
        /* <DEDUP_REMOVED lines=525> */
[----:B--2---:R-:W-:-:S02]  /*4cb0*/  SEL R10, R20, RZ, !P1 ;  /* 0x000000ff140a7207 */ /* 0x004fc40004800000 */
[----:B------:R-:W-:-:S03]  /*4cc0*/  IADD3 R20, R8, 0x2d0, RZ ;  /* 0x000002d008147810 */ /* 0x000fc60007ffe0ff */
[----:B------:R-:W-:-:S04]  /*4cd0*/  FADD R11, -R9, R10 ;  /* 0x0000000a090b7221 */ /* 0x000fc80000000100 */
[----:B------:R-:W-:Y:S01]  /*4ce0*/  FMUL R10, R0, R11 ;  /* 0x0000000b000a7220 */ /* 0x000fe20000400000 */
[----:B------:R-:W-:Y:S02]  /*4cf0*/  IADD3 R11, R20, 0x10, RZ ;  /* 0x00000010140b7810 */ /* 0x000fe40007ffe0ff */
[----:B------:R-:W-:Y:S01]  /*4d00*/  MOV R20, RZ ;  /* 0x000000ff00147202 */ /* 0x000fe20000000f00 */
[----:B---3--:R-:W-:Y:S01]  /*4d10*/  FFMA R25, R14, R10, R21 ;  /* 0x0000000a0e197223 */ /* 0x008fe20000000015 */
[----:B------:R-:W-:-:S04]  /*4d20*/  IMAD.WIDE R14, R15, 0x4, R6 ;  /* 0x000000040f0e7825 */ /* 0x000fc800078e0206 */
[----:B------:R-:W-:Y:S01]  /*4d30*/  IMAD.WIDE R16, R11, 0x4, R12 ;  /* 0x000000040b107825 */ /* 0x000fe200078e020c */
[----:B------:R2:W-:Y:S04]  /*4d40*/  @!P1 STG.E desc[UR6][R14.64], R25 ;  /* 0x000000190e009986 */ /* 0x0005e8000c101906 */
[----:B------:R-:W3:Y:S04]  /*4d50*/  @!P1 LDG.E.EF R20, desc[UR6][R16.64] ;  /* 0x0000000610149981 */ /* 0x000ee8000c0e1900 */
[----:B-1----:R-:W4:Y:S04]  /*4d60*/  LDG.E.EL R18, desc[UR6][R4.64+0xb80] ;  /* 0x000b800604127981 */ /* 0x002f28000c2e1900 */
[----:B------:R-:W4:Y:S01]  /*4d70*/  LDG.E.EL R19, desc[UR6][R2.64+0xb80] ;  /* 0x000b800602137981 */ /* 0x000f22000c2e1900 */
[----:B------:R-:W-:-:S04]  /*4d80*/  IADD3 R8, R8, 0x2e0, RZ ;  /* 0x000002e008087810 */ /* 0x000fc80007ffe0ff */
[----:B------:R-:W-:Y:S02]  /*4d90*/  IADD3 R23, R8, 0x10, RZ ;  /* 0x0000001008177810 */ /* 0x000fe40007ffe0ff */
[----:B------:R-:W-:-:S03]  /*4da0*/  MOV R8, RZ ;  /* 0x000000ff00087202 */ /* 0x000fc60000000f00 */
[----:B------:R-:W-:Y:S01]  /*4db0*/  IMAD.WIDE R12, R23, 0x4, R12 ;  /* 0x00000004170c7825 */ /* 0x000fe200078e020c */
[----:B---3--:R-:W-:-:S05]  /*4dc0*/  SEL R10, R20, RZ, !P1 ;  /* 0x000000ff140a7207 */ /* 0x008fca0004800000 */
[----:B------:R-:W-:Y:S01]  /*4dd0*/  FADD R21, -R9, R10 ;  /* 0x0000000a09157221 */ /* 0x000fe20000000100 */
[----:B------:R-:W-:-:S04]  /*4de0*/  IMAD.WIDE R10, R11, 0x4, R6 ;  /* 0x000000040b0a7825 */ /* 0x000fc800078e0206 */
[----:B------:R-:W-:-:S04]  /*4df0*/  FMUL R21, R0, R21 ;  /* 0x0000001500157220 */ /* 0x000fc80000400000 */
[----:B----4-:R-:W-:-:S05]  /*4e00*/  FFMA R19, R18, R21, R19 ;  /* 0x0000001512137223 */ /* 0x010fca0000000013 */
[----:B------:R2:W-:Y:S04]  /*4e10*/  @!P1 STG.E desc[UR6][R10.64], R19 ;  /* 0x000000130a009986 */ /* 0x0005e8000c101906 */
[----:B------:R-:W3:Y:S04]  /*4e20*/  @!P1 LDG.E.EF R8, desc[UR6][R12.64] ;  /* 0x000000060c089981 */ /* 0x000ee8000c0e1900 */
[----:B------:R-:W4:Y:S04]  /*4e30*/  LDG.E.EL R4, desc[UR6][R4.64+0xbc0] ;  /* 0x000bc00604047981 */ /* 0x000f28000c2e1900 */
[----:B------:R-:W4:Y:S01]  /*4e40*/  LDG.E.EL R3, desc[UR6][R2.64+0xbc0] ;  /* 0x000bc00602037981 */ /* 0x000f22000c2e1900 */
[----:B------:R-:W-:Y:S01]  /*4e50*/  IMAD.WIDE R6, R23, 0x4, R6 ;  /* 0x0000000417067825 */ /* 0x000fe200078e0206 */
[----:B---3--:R-:W-:-:S05]  /*4e60*/  SEL R8, R8, RZ, !P1 ;  /* 0x000000ff08087207 */ /* 0x008fca0004800000 */
[----:B------:R-:W-:-:S04]  /*4e70*/  FADD R9, -R9, R8 ;  /* 0x0000000809097221 */ /* 0x000fc80000000100 */
[----:B------:R-:W-:-:S04]  /*4e80*/  FMUL R9, R0, R9 ;  /* 0x0000000900097220 */ /* 0x000fc80000400000 */
[----:B----4-:R-:W-:Y:S01]  /*4e90*/  FFMA R9, R4, R9, R3 ;  /* 0x0000000904097223 */ /* 0x010fe20000000003 */
[----:B--2---:R-:W-:Y:S06]  /*4ea0*/  @P1 EXIT ;  /* 0x000000000000194d */ /* 0x004fec0003800000 */
[----:B------:R-:W-:Y:S01]  /*4eb0*/  STG.E desc[UR6][R6.64], R9 ;  /* 0x0000000906007986 */ /* 0x000fe2000c101906 */
[----:B------:R-:W-:Y:S05]  /*4ec0*/  EXIT ;  /* 0x000000000000794d */ /* 0x000fea0003800000 */
.L_x_1:
[----:B------:R-:W-:-:S00]  /*4ed0*/  BRA `(.L_x_1) ;  /* 0xfffffffc00fc7947 */ /* 0x000fc0000383ffff */
[----:B------:R-:W-:-:S00]  /*4ee0*/  NOP ;  /* 0x0000000000007918 */ /* 0x000fc00000000000 */
        /* <DEDUP_REMOVED lines=9> */
.L_x_2:


//--------------------- .nv.global.init           --------------------------
	.section	.nv.global.init,"aw",@progbits
.nv.global.init:
	.type		_$_str,@object
	.size		_$_str,(.L_0 - _$_str)
_$_str:
        /*0000*/ 	.byte	0x5f, 0x5f, 0x43, 0x55, 0x44, 0x41, 0x5f, 0x46, 0x54, 0x5a, 0x00
.L_0:


//--------------------- .nv.shared.triton_red_fused_convolution_native_layer_norm_32 --------------------------
	.section	.nv.shared.triton_red_fused_convolution_native_layer_norm_32,"aw",@nobits
	.sectionflags	@""
	.align	16
	.zero		1024


//--------------------- .nv.constant0.triton_red_fused_convolution_native_layer_norm_32 --------------------------
	.section	.nv.constant0.triton_red_fused_convolution_native_layer_norm_32,"a",@progbits
	.sectionflags	@""
	.align	4
.nv.constant0.triton_red_fused_convolution_native_layer_norm_32:
	.zero		592
